//
// Generated by NVIDIA NVVM Compiler
//
// Compiler Build ID: CL-36424714
// Cuda compilation tools, release 13.0, V13.0.88
// Based on NVVM 20.0.0
//

.version 9.0
.target sm_100
.address_size 64

	// .globl	default_function_kernel

.visible .entry default_function_kernel(
	.param .u64 .ptr .align 1 default_function_kernel_param_0,
	.param .u64 .ptr .align 1 default_function_kernel_param_1
)
.maxntid 27
{
	.reg .pred 	%p<2>;
	.reg .b32 	%r<10>;
	.reg .b32 	%f<11>;
	.reg .b64 	%rd<9>;

	ld.param.u64 	%rd3, [default_function_kernel_param_0];
	ld.param.u64 	%rd4, [default_function_kernel_param_1];
	cvta.to.global.u64 	%rd5, %rd3;
	cvta.to.global.u64 	%rd6, %rd4;
	mov.u32 	%r1, %ctaid.x;
	mov.u32 	%r2, %tid.x;
	mad.lo.s32 	%r3, %r1, 27, %r2;
	mul.wide.u32 	%rd7, %r3, 4;
	add.s64 	%rd1, %rd6, %rd7;
	mad.lo.s32 	%r4, %r1, -24, %r3;
	shl.b32 	%r5, %r2, 1;
	mad.lo.s32 	%r6, %r1, 54, %r5;
	add.s32 	%r7, %r6, -25;
	mul.lo.s32 	%r8, %r4, -1431655765;
	shf.l.wrap.b32 	%r9, %r8, %r8, 30;
	setp.lt.u32 	%p1, %r9, 357913942;
	mul.wide.s32 	%rd8, %r7, 4;
	add.s64 	%rd2, %rd5, %rd8;
	mov.f32 	%f10, 0fFF7FFFFD;
	@%p1 bra 	$L__BB0_2;
	ld.global.nc.f32 	%f10, [%rd2+96];
$L__BB0_2:
	max.f32 	%f4, %f10, 0fFF7FFFFD;
	ld.global.nc.f32 	%f5, [%rd2+100];
	max.f32 	%f6, %f4, %f5;
	ld.global.nc.f32 	%f7, [%rd2+104];
	max.f32 	%f8, %f6, %f7;
	max.f32 	%f9, %f8, 0fFF7FFFFD;
	st.global.f32 	[%rd1], %f9;
	ret;

}


// ===== COMPILED SASS (sm_100) =====

	.target	sm_100

	.elftype	@"ET_EXEC"


//--------------------- .note.nv.tkinfo           --------------------------
	.section	.note.nv.tkinfo,"",@"SHT_NOTE"
	.sectionflags	@"SHF_NOTE_NV_TKINFO"
	.tkinfo
        /*0018*/ 	.word	0x00000002
        /*0030*/ 	.string	""
        /*0030*/ 	.string	"ptxas"
        /*0030*/ 	.string	"Cuda compilation tools, release 13.0, V13.0.88"
        /*0030*/ 	.string	"Build cuda_13.0.r13.0/compiler.36424714_0"
        /*0030*/ 	.string	"-arch sm_100 -m 64 "



//--------------------- .note.nv.cuinfo           --------------------------
	.section	.note.nv.cuinfo,"",@"SHT_NOTE"
	.sectionflags	@"SHF_NOTE_NV_CUINFO"
        /*0018*/ 	.short	0x0002
        /*001a*/ 	.short	0x0064
        /*001c*/ 	.short	0x0082
	.zero		2


//--------------------- .nv.info                  --------------------------
	.section	.nv.info,"",@"SHT_CUDA_INFO"
	.align	4


	//----- nvinfo : EIATTR_REGCOUNT
	.align		4
        /*0000*/ 	.byte	0x04, 0x2f
        /*0002*/ 	.short	(.L_1 - .L_0)
	.align		4
.L_0:
        /*0004*/ 	.word	index@(default_function_kernel)
        /*0008*/ 	.word	0x0000000e


	//----- nvinfo : EIATTR_FRAME_SIZE
	.align		4
.L_1:
        /*000c*/ 	.byte	0x04, 0x11
        /*000e*/ 	.short	(.L_3 - .L_2)
	.align		4
.L_2:
        /*0010*/ 	.word	index@(default_function_kernel)
        /*0014*/ 	.word	0x00000000


	//----- nvinfo : EIATTR_MIN_STACK_SIZE
	.align		4
.L_3:
        /*0018*/ 	.byte	0x04, 0x12
        /*001a*/ 	.short	(.L_5 - .L_4)
	.align		4
.L_4:
        /*001c*/ 	.word	index@(default_function_kernel)
        /*0020*/ 	.word	0x00000000
.L_5:


//--------------------- .nv.compat                --------------------------
	.section	.nv.compat,"",@"SHT_CUDA_COMPAT_INFO"
	.align	4
        /*0000*/ 	.byte	0x02, 0x09, 0x00, 0x00, 0x02, 0x02, 0x01, 0x00, 0x02, 0x05, 0x05, 0x00, 0x03, 0x07, 0x01, 0x01
        /*0010*/ 	.byte	0x02, 0x03, 0x00, 0x00, 0x02, 0x06, 0x01, 0x00, 0x04, 0x0b, 0x08, 0x00, 0x09, 0x00, 0x00, 0x00
        /*0020*/ 	.byte	0x00, 0x00, 0x00, 0x00


//--------------------- .nv.info.default_function_kernel --------------------------
	.section	.nv.info.default_function_kernel,"",@"SHT_CUDA_INFO"
	.sectionflags	@""
	.align	4


	//----- nvinfo : EIATTR_CUDA_API_VERSION
	.align		4
        /*0000*/ 	.byte	0x04, 0x37
        /*0002*/ 	.short	(.L_7 - .L_6)
.L_6:
        /*0004*/ 	.word	0x00000082


	//----- nvinfo : EIATTR_KPARAM_INFO
	.align		4
.L_7:
        /*0008*/ 	.byte	0x04, 0x17
        /*000a*/ 	.short	(.L_9 - .L_8)
.L_8:
        /*000c*/ 	.word	0x00000000
        /*0010*/ 	.short	0x0001
        /*0012*/ 	.short	0x0008
        /*0014*/ 	.byte	0x00, 0xf5, 0x21, 0x00


	//----- nvinfo : EIATTR_KPARAM_INFO
	.align		4
.L_9:
        /*0018*/ 	.byte	0x04, 0x17
        /*001a*/ 	.short	(.L_11 - .L_10)
.L_10:
        /*001c*/ 	.word	0x00000000
        /*0020*/ 	.short	0x0000
        /*0022*/ 	.short	0x0000
        /*0024*/ 	.byte	0x00, 0xf5, 0x21, 0x00


	//----- nvinfo : EIATTR_SPARSE_MMA_MASK
	.align		4
.L_11:
        /*0028*/ 	.byte	0x03, 0x50
        /*002a*/ 	.short	0x0000


	//----- nvinfo : EIATTR_MAXREG_COUNT
	.align		4
        /*002c*/ 	.byte	0x03, 0x1b
        /*002e*/ 	.short	0x00ff


	//----- nvinfo : EIATTR_MERCURY_ISA_VERSION
	.align		4
        /*0030*/ 	.byte	0x03, 0x5f
        /*0032*/ 	.short	0x0101


	//----- nvinfo : EIATTR_VRC_CTA_INIT_COUNT
	.align		4
        /*0034*/ 	.byte	0x02, 0x4a
	.zero		1
	.zero		1


	//----- nvinfo : EIATTR_EXIT_INSTR_OFFSETS
	.align		4
        /*0038*/ 	.byte	0x04, 0x1c
        /*003a*/ 	.short	(.L_13 - .L_12)


	//   ....[0]....
.L_12:
        /*003c*/ 	.word	0x00000150


	//----- nvinfo : EIATTR_MAX_THREADS
	.align		4
.L_13:
        /*0040*/ 	.byte	0x04, 0x05
        /*0042*/ 	.short	(.L_15 - .L_14)
.L_14:
        /*0044*/ 	.word	0x0000001b
        /*0048*/ 	.word	0x00000001
        /*004c*/ 	.word	0x00000001


	//----- nvinfo : EIATTR_CBANK_PARAM_SIZE
	.align		4
.L_15:
        /*0050*/ 	.byte	0x03, 0x19
        /*0052*/ 	.short	0x0010


	//----- nvinfo : EIATTR_PARAM_CBANK
	.align		4
        /*0054*/ 	.byte	0x04, 0x0a
        /*0056*/ 	.short	(.L_17 - .L_16)
	.align		4
.L_16:
        /*0058*/ 	.word	index@(.nv.constant0.default_function_kernel)
        /*005c*/ 	.short	0x0380
        /*005e*/ 	.short	0x0010


	//----- nvinfo : EIATTR_SW_WAR
	.align		4
.L_17:
        /*0060*/ 	.byte	0x04, 0x36
        /*0062*/ 	.short	(.L_19 - .L_18)
.L_18:
        /*0064*/ 	.word	0x00000008
.L_19:


//--------------------- .nv.callgraph             --------------------------
	.section	.nv.callgraph,"",@"SHT_CUDA_CALLGRAPH"
	.align	4
	.sectionentsize	8
	.align		4
        /*0000*/ 	.word	0x00000000
	.align		4
        /*0004*/ 	.word	0xffffffff
	.align		4
        /*0008*/ 	.word	0x00000000
	.align		4
        /*000c*/ 	.word	0xfffffffe
	.align		4
        /*0010*/ 	.word	0x00000000
	.align		4
        /*0014*/ 	.word	0xfffffffd
	.align		4
        /*0018*/ 	.word	0x00000000
	.align		4
        /*001c*/ 	.word	0xfffffffc


//--------------------- .text.default_function_kernel --------------------------
	.section	.text.default_function_kernel,"ax",@progbits
	.align	128
        .global         default_function_kernel
        .type           default_function_kernel,@function
        .size           default_function_kernel,(.L_x_1 - default_function_kernel)
        .other          default_function_kernel,@"STO_CUDA_ENTRY STV_DEFAULT"
default_function_kernel:
.text.default_function_kernel:
[----:B------:R-:W-:Y:S01]  /*0000*/  LDC R1, c[0x0][0x37c] ;  /* 0x0000df00ff017b82 */ /* 0x000fe20000000800 */
[----:B------:R-:W0:Y:S07]  /*0010*/  S2R R0, SR_CTAID.X ;  /* 0x0000000000007919 */ /* 0x000e2e0000002500 */
[----:B------:R-:W1:Y:S01]  /*0020*/  LDC.64 R4, c[0x0][0x380] ;  /* 0x0000e000ff047b82 */ /* 0x000e620000000a00 */
[----:B------:R-:W2:Y:S01]  /*0030*/  LDCU.64 UR4, c[0x0][0x358] ;  /* 0x00006b00ff0477ac */ /* 0x000ea20008000a00 */
[----:B------:R-:W0:Y:S02]  /*0040*/  S2R R7, SR_TID.X ;  /* 0x0000000000077919 */ /* 0x000e240000002100 */
[----:B0-----:R-:W-:-:S04]  /*0050*/  IMAD R7, R0, 0x1b, R7 ;  /* 0x0000001b00077824 */ /* 0x001fc800078e0207 */
[----:B------:R-:W-:Y:S01]  /*0060*/  IMAD R0, R0, -0x18, R7 ;  /* 0xffffffe800007824 */ /* 0x000fe200078e0207 */
[----:B------:R-:W-:-:S03]  /*0070*/  LEA R3, R7, 0xffffffe7, 0x1 ;  /* 0xffffffe707037811 */ /* 0x000fc600078e08ff */
[----:B------:R-:W-:Y:S02]  /*0080*/  IMAD R0, R0, -0x55555555, RZ ;  /* 0xaaaaaaab00007824 */ /* 0x000fe400078e02ff */
[----:B-1----:R-:W-:Y:S02]  /*0090*/  IMAD.WIDE R4, R3, 0x4, R4 ;  /* 0x0000000403047825 */ /* 0x002fe400078e0204 */
[----:B------:R-:W0:Y:S01]  /*00a0*/  LDC.64 R2, c[0x0][0x388] ;  /* 0x0000e200ff027b82 */ /* 0x000e220000000a00 */
[----:B------:R-:W-:Y:S02]  /*00b0*/  SHF.L.W.U32.HI R0, R0, 0x1e, R0 ;  /* 0x0000001e00007819 */ /* 0x000fe40000010e00 */
[----:B--2---:R-:W2:Y:S02]  /*00c0*/  LDG.E.CONSTANT R9, desc[UR4][R4.64+0x64] ;  /* 0x0000640404097981 */ /* 0x004ea4000c1e9900 */
[----:B------:R-:W-:Y:S02]  /*00d0*/  ISETP.GE.U32.AND P0, PT, R0, 0x15555556, PT ;  /* 0x155555560000780c */ /* 0x000fe40003f06070 */
[----:B------:R-:W-:Y:S01]  /*00e0*/  MOV R0, 0xff7ffffd ;  /* 0xff7ffffd00007802 */ /* 0x000fe20000000f00 */
[----:B------:R-:W3:Y:S10]  /*00f0*/  LDG.E.CONSTANT R11, desc[UR4][R4.64+0x68] ;  /* 0x00006804040b7981 */ /* 0x000ef4000c1e9900 */
[----:B------:R-:W2:Y:S01]  /*0100*/  @P0 LDG.E.CONSTANT R0, desc[UR4][R4.64+0x60] ;  /* 0x0000600404000981 */ /* 0x000ea2000c1e9900 */
[----:B0-----:R-:W-:Y:S01]  /*0110*/  IMAD.WIDE.U32 R2, R7, 0x4, R2 ;  /* 0x0000000407027825 */ /* 0x001fe200078e0002 */
[----:B--2---:R-:W-:-:S04]  /*0120*/  FMNMX3 R0, R0, -3.40282306073709652508e+38, R9, !PT ;  /* 0xff7ffffd00007876 */ /* 0x004fc80007800009 */
[----:B---3--:R-:W-:-:S05]  /*0130*/  FMNMX3 R11, R0, -3.40282306073709652508e+38, R11, !PT ;  /* 0xff7ffffd000b7876 */ /* 0x008fca000780000b */
[----:B------:R-:W-:Y:S01]  /*0140*/  STG.E desc[UR4][R2.64], R11 ;  /* 0x0000000b02007986 */ /* 0x000fe2000c101904 */
[----:B------:R-:W-:Y:S05]  /*0150*/  EXIT ;  /* 0x000000000000794d */ /* 0x000fea0003800000 */
.L_x_0:
[----:B------:R-:W-:-:S00]  /*0160*/  BRA `(.L_x_0) ;  /* 0xfffffffc00fc7947 */ /* 0x000fc0000383ffff */
[----:B------:R-:W-:-:S00]  /*0170*/  NOP ;  /* 0x0000000000007918 */ /* 0x000fc00000000000 */
        /* <DEDUP_REMOVED lines=8> */
.L_x_1:


//--------------------- .nv.shared.reserved.0     --------------------------
	.section	.nv.shared.reserved.0,"aw",@nobits
	.weak		__nv_reservedSMEM_offset_0_alias
	.size		__nv_reservedSMEM_offset_0_alias, 0, 64
	.other		__nv_reservedSMEM_offset_0_alias,@"STO_CUDA_RESERVED_SHARED STV_DEFAULT"
__nv_reservedSMEM_offset_0_alias:
	.zero		0
	.zero		64


//--------------------- .nv.constant0.default_function_kernel --------------------------
	.section	.nv.constant0.default_function_kernel,"a",@progbits
	.sectionflags	@""
	.align	4
.nv.constant0.default_function_kernel:
	.zero		912


//--------------------- SYMBOLS --------------------------

	.type		.nv.reservedSmem.offset0,@object
	.size		.nv.reservedSmem.offset0,0x4
